//
// Generated by NVIDIA NVVM Compiler
//
// Compiler Build ID: CL-36424714
// Cuda compilation tools, release 13.0, V13.0.88
// Based on NVVM 20.0.0
//

.version 9.0
.target sm_100
.address_size 64

	// .globl	_Z14addVectorsIntoPfS_S_i

.visible .entry _Z14addVectorsIntoPfS_S_i(
	.param .u64 .ptr .align 1 _Z14addVectorsIntoPfS_S_i_param_0,
	.param .u64 .ptr .align 1 _Z14addVectorsIntoPfS_S_i_param_1,
	.param .u64 .ptr .align 1 _Z14addVectorsIntoPfS_S_i_param_2,
	.param .u32 _Z14addVectorsIntoPfS_S_i_param_3
)
{
	.reg .pred 	%p<2>;
	.reg .b32 	%r<6>;
	.reg .b32 	%f<4>;
	.reg .b64 	%rd<11>;

	ld.param.u64 	%rd1, [_Z14addVectorsIntoPfS_S_i_param_0];
	ld.param.u64 	%rd2, [_Z14addVectorsIntoPfS_S_i_param_1];
	ld.param.u64 	%rd3, [_Z14addVectorsIntoPfS_S_i_param_2];
	ld.param.u32 	%r2, [_Z14addVectorsIntoPfS_S_i_param_3];
	mov.u32 	%r3, %ntid.x;
	mov.u32 	%r4, %ctaid.x;
	mov.u32 	%r5, %tid.x;
	mad.lo.s32 	%r1, %r3, %r4, %r5;
	setp.ge.s32 	%p1, %r1, %r2;
	@%p1 bra 	$L__BB0_2;
	cvta.to.global.u64 	%rd4, %rd2;
	cvta.to.global.u64 	%rd5, %rd3;
	cvta.to.global.u64 	%rd6, %rd1;
	mul.wide.s32 	%rd7, %r1, 4;
	add.s64 	%rd8, %rd4, %rd7;
	ld.global.f32 	%f1, [%rd8];
	add.s64 	%rd9, %rd5, %rd7;
	ld.global.f32 	%f2, [%rd9];
	add.f32 	%f3, %f1, %f2;
	add.s64 	%rd10, %rd6, %rd7;
	st.global.f32 	[%rd10], %f3;
$L__BB0_2:
	ret;

}


// ===== COMPILED SASS (sm_100) =====

	.target	sm_100

	.elftype	@"ET_EXEC"


//--------------------- .note.nv.tkinfo           --------------------------
	.section	.note.nv.tkinfo,"",@"SHT_NOTE"
	.sectionflags	@"SHF_NOTE_NV_TKINFO"
	.tkinfo
        /*0018*/ 	.word	0x00000002
        /*0030*/ 	.string	""
        /*0030*/ 	.string	"ptxas"
        /*0030*/ 	.string	"Cuda compilation tools, release 13.0, V13.0.88"
        /*0030*/ 	.string	"Build cuda_13.0.r13.0/compiler.36424714_0"
        /*0030*/ 	.string	"-arch sm_100 -m 64 "



//--------------------- .note.nv.cuinfo           --------------------------
	.section	.note.nv.cuinfo,"",@"SHT_NOTE"
	.sectionflags	@"SHF_NOTE_NV_CUINFO"
        /*0018*/ 	.short	0x0002
        /*001a*/ 	.short	0x0064
        /*001c*/ 	.short	0x0082
	.zero		2


//--------------------- .nv.info                  --------------------------
	.section	.nv.info,"",@"SHT_CUDA_INFO"
	.align	4


	//----- nvinfo : EIATTR_REGCOUNT
	.align		4
        /*0000*/ 	.byte	0x04, 0x2f
        /*0002*/ 	.short	(.L_1 - .L_0)
	.align		4
.L_0:
        /*0004*/ 	.word	index@(_Z14addVectorsIntoPfS_S_i)
        /*0008*/ 	.word	0x0000000c


	//----- nvinfo : EIATTR_FRAME_SIZE
	.align		4
.L_1:
        /*000c*/ 	.byte	0x04, 0x11
        /*000e*/ 	.short	(.L_3 - .L_2)
	.align		4
.L_2:
        /*0010*/ 	.word	index@(_Z14addVectorsIntoPfS_S_i)
        /*0014*/ 	.word	0x00000000


	//----- nvinfo : EIATTR_MIN_STACK_SIZE
	.align		4
.L_3:
        /*0018*/ 	.byte	0x04, 0x12
        /*001a*/ 	.short	(.L_5 - .L_4)
	.align		4
.L_4:
        /*001c*/ 	.word	index@(_Z14addVectorsIntoPfS_S_i)
        /*0020*/ 	.word	0x00000000
.L_5:


//--------------------- .nv.compat                --------------------------
	.section	.nv.compat,"",@"SHT_CUDA_COMPAT_INFO"
	.align	4
        /*0000*/ 	.byte	0x02, 0x09, 0x00, 0x00, 0x02, 0x02, 0x01, 0x00, 0x02, 0x05, 0x05, 0x00, 0x03, 0x07, 0x01, 0x01
        /*0010*/ 	.byte	0x02, 0x03, 0x00, 0x00, 0x02, 0x06, 0x01, 0x00, 0x04, 0x0b, 0x08, 0x00, 0x09, 0x00, 0x00, 0x00
        /*0020*/ 	.byte	0x00, 0x00, 0x00, 0x00


//--------------------- .nv.info._Z14addVectorsIntoPfS_S_i --------------------------
	.section	.nv.info._Z14addVectorsIntoPfS_S_i,"",@"SHT_CUDA_INFO"
	.sectionflags	@""
	.align	4


	//----- nvinfo : EIATTR_CUDA_API_VERSION
	.align		4
        /*0000*/ 	.byte	0x04, 0x37
        /*0002*/ 	.short	(.L_7 - .L_6)
.L_6:
        /*0004*/ 	.word	0x00000082


	//----- nvinfo : EIATTR_KPARAM_INFO
	.align		4
.L_7:
        /*0008*/ 	.byte	0x04, 0x17
        /*000a*/ 	.short	(.L_9 - .L_8)
.L_8:
        /*000c*/ 	.word	0x00000000
        /*0010*/ 	.short	0x0003
        /*0012*/ 	.short	0x0018
        /*0014*/ 	.byte	0x00, 0xf0, 0x11, 0x00


	//----- nvinfo : EIATTR_KPARAM_INFO
	.align		4
.L_9:
        /*0018*/ 	.byte	0x04, 0x17
        /*001a*/ 	.short	(.L_11 - .L_10)
.L_10:
        /*001c*/ 	.word	0x00000000
        /*0020*/ 	.short	0x0002
        /*0022*/ 	.short	0x0010
        /*0024*/ 	.byte	0x00, 0xf5, 0x21, 0x00


	//----- nvinfo : EIATTR_KPARAM_INFO
	.align		4
.L_11:
        /*0028*/ 	.byte	0x04, 0x17
        /*002a*/ 	.short	(.L_13 - .L_12)
.L_12:
        /*002c*/ 	.word	0x00000000
        /*0030*/ 	.short	0x0001
        /*0032*/ 	.short	0x0008
        /*0034*/ 	.byte	0x00, 0xf5, 0x21, 0x00


	//----- nvinfo : EIATTR_KPARAM_INFO
	.align		4
.L_13:
        /*0038*/ 	.byte	0x04, 0x17
        /*003a*/ 	.short	(.L_15 - .L_14)
.L_14:
        /*003c*/ 	.word	0x00000000
        /*0040*/ 	.short	0x0000
        /*0042*/ 	.short	0x0000
        /*0044*/ 	.byte	0x00, 0xf5, 0x21, 0x00


	//----- nvinfo : EIATTR_SPARSE_MMA_MASK
	.align		4
.L_15:
        /*0048*/ 	.byte	0x03, 0x50
        /*004a*/ 	.short	0x0000


	//----- nvinfo : EIATTR_MAXREG_COUNT
	.align		4
        /*004c*/ 	.byte	0x03, 0x1b
        /*004e*/ 	.short	0x00ff


	//----- nvinfo : EIATTR_MERCURY_ISA_VERSION
	.align		4
        /*0050*/ 	.byte	0x03, 0x5f
        /*0052*/ 	.short	0x0101


	//----- nvinfo : EIATTR_VRC_CTA_INIT_COUNT
	.align		4
        /*0054*/ 	.byte	0x02, 0x4a
	.zero		1
	.zero		1


	//----- nvinfo : EIATTR_EXIT_INSTR_OFFSETS
	.align		4
        /*0058*/ 	.byte	0x04, 0x1c
        /*005a*/ 	.short	(.L_17 - .L_16)


	//   ....[0]....
.L_16:
        /*005c*/ 	.word	0x00000070


	//   ....[1]....
        /*0060*/ 	.word	0x00000130


	//----- nvinfo : EIATTR_CBANK_PARAM_SIZE
	.align		4
.L_17:
        /*0064*/ 	.byte	0x03, 0x19
        /*0066*/ 	.short	0x001c


	//----- nvinfo : EIATTR_PARAM_CBANK
	.align		4
        /*0068*/ 	.byte	0x04, 0x0a
        /*006a*/ 	.short	(.L_19 - .L_18)
	.align		4
.L_18:
        /*006c*/ 	.word	index@(.nv.constant0._Z14addVectorsIntoPfS_S_i)
        /*0070*/ 	.short	0x0380
        /*0072*/ 	.short	0x001c


	//----- nvinfo : EIATTR_SW_WAR
	.align		4
.L_19:
        /*0074*/ 	.byte	0x04, 0x36
        /*0076*/ 	.short	(.L_21 - .L_20)
.L_20:
        /*0078*/ 	.word	0x00000008
.L_21:


//--------------------- .nv.callgraph             --------------------------
	.section	.nv.callgraph,"",@"SHT_CUDA_CALLGRAPH"
	.align	4
	.sectionentsize	8
	.align		4
        /*0000*/ 	.word	0x00000000
	.align		4
        /*0004*/ 	.word	0xffffffff
	.align		4
        /*0008*/ 	.word	0x00000000
	.align		4
        /*000c*/ 	.word	0xfffffffe
	.align		4
        /*0010*/ 	.word	0x00000000
	.align		4
        /*0014*/ 	.word	0xfffffffd
	.align		4
        /*0018*/ 	.word	0x00000000
	.align		4
        /*001c*/ 	.word	0xfffffffc


//--------------------- .text._Z14addVectorsIntoPfS_S_i --------------------------
	.section	.text._Z14addVectorsIntoPfS_S_i,"ax",@progbits
	.align	128
        .global         _Z14addVectorsIntoPfS_S_i
        .type           _Z14addVectorsIntoPfS_S_i,@function
        .size           _Z14addVectorsIntoPfS_S_i,(.L_x_1 - _Z14addVectorsIntoPfS_S_i)
        .other          _Z14addVectorsIntoPfS_S_i,@"STO_CUDA_ENTRY STV_DEFAULT"
_Z14addVectorsIntoPfS_S_i:
.text._Z14addVectorsIntoPfS_S_i:
[----:B------:R-:W-:Y:S01]  /*0000*/  LDC R1, c[0x0][0x37c] ;  /* 0x0000df00ff017b82 */ /* 0x000fe20000000800 */
[----:B------:R-:W0:Y:S01]  /*0010*/  S2R R9, SR_CTAID.X ;  /* 0x0000000000097919 */ /* 0x000e220000002500 */
[----:B------:R-:W0:Y:S01]  /*0020*/  LDCU UR4, c[0x0][0x360] ;  /* 0x00006c00ff0477ac */ /* 0x000e220008000800 */
[----:B------:R-:W0:Y:S01]  /*0030*/  S2R R0, SR_TID.X ;  /* 0x0000000000007919 */ /* 0x000e220000002100 */
[----:B------:R-:W1:Y:S01]  /*0040*/  LDCU UR5, c[0x0][0x398] ;  /* 0x00007300ff0577ac */ /* 0x000e620008000800 */
[----:B0-----:R-:W-:-:S05]  /*0050*/  IMAD R9, R9, UR4, R0 ;  /* 0x0000000409097c24 */ /* 0x001fca000f8e0200 */
[----:B-1----:R-:W-:-:S13]  /*0060*/  ISETP.GE.AND P0, PT, R9, UR5, PT ;  /* 0x0000000509007c0c */ /* 0x002fda000bf06270 */
[----:B------:R-:W-:Y:S05]  /*0070*/  @P0 EXIT ;  /* 0x000000000000094d */ /* 0x000fea0003800000 */
[----:B------:R-:W0:Y:S01]  /*0080*/  LDC.64 R2, c[0x0][0x388] ;  /* 0x0000e200ff027b82 */ /* 0x000e220000000a00 */
[----:B------:R-:W1:Y:S07]  /*0090*/  LDCU.64 UR4, c[0x0][0x358] ;  /* 0x00006b00ff0477ac */ /* 0x000e6e0008000a00 */
[----:B------:R-:W2:Y:S08]  /*00a0*/  LDC.64 R4, c[0x0][0x390] ;  /* 0x0000e400ff047b82 */ /* 0x000eb00000000a00 */
[----:B------:R-:W3:Y:S01]  /*00b0*/  LDC.64 R6, c[0x0][0x380] ;  /* 0x0000e000ff067b82 */ /* 0x000ee20000000a00 */
[----:B0-----:R-:W-:-:S06]  /*00c0*/  IMAD.WIDE R2, R9, 0x4, R2 ;  /* 0x0000000409027825 */ /* 0x001fcc00078e0202 */
[----:B-1----:R-:W4:Y:S01]  /*00d0*/  LDG.E R2, desc[UR4][R2.64] ;  /* 0x0000000402027981 */ /* 0x002f22000c1e1900 */
[----:B--2---:R-:W-:-:S06]  /*00e0*/  IMAD.WIDE R4, R9, 0x4, R4 ;  /* 0x0000000409047825 */ /* 0x004fcc00078e0204 */
[----:B------:R-:W4:Y:S01]  /*00f0*/  LDG.E R5, desc[UR4][R4.64] ;  /* 0x0000000404057981 */ /* 0x000f22000c1e1900 */
[----:B---3--:R-:W-:-:S04]  /*0100*/  IMAD.WIDE R6, R9, 0x4, R6 ;  /* 0x0000000409067825 */ /* 0x008fc800078e0206 */
[----:B----4-:R-:W-:-:S05]  /*0110*/  FADD R9, R2, R5 ;  /* 0x0000000502097221 */ /* 0x010fca0000000000 */
[----:B------:R-:W-:Y:S01]  /*0120*/  STG.E desc[UR4][R6.64], R9 ;  /* 0x0000000906007986 */ /* 0x000fe2000c101904 */
[----:B------:R-:W-:Y:S05]  /*0130*/  EXIT ;  /* 0x000000000000794d */ /* 0x000fea0003800000 */
.L_x_0:
[----:B------:R-:W-:-:S00]  /*0140*/  BRA `(.L_x_0) ;  /* 0xfffffffc00fc7947 */ /* 0x000fc0000383ffff */
[----:B------:R-:W-:-:S00]  /*0150*/  NOP ;  /* 0x0000000000007918 */ /* 0x000fc00000000000 */
        /* <DEDUP_REMOVED lines=10> */
.L_x_1:


//--------------------- .nv.shared.reserved.0     --------------------------
	.section	.nv.shared.reserved.0,"aw",@nobits
	.weak		__nv_reservedSMEM_offset_0_alias
	.size		__nv_reservedSMEM_offset_0_alias, 0, 64
	.other		__nv_reservedSMEM_offset_0_alias,@"STO_CUDA_RESERVED_SHARED STV_DEFAULT"
__nv_reservedSMEM_offset_0_alias:
	.zero		0
	.zero		64


//--------------------- .nv.constant0._Z14addVectorsIntoPfS_S_i --------------------------
	.section	.nv.constant0._Z14addVectorsIntoPfS_S_i,"a",@progbits
	.sectionflags	@""
	.align	4
.nv.constant0._Z14addVectorsIntoPfS_S_i:
	.zero		924


//--------------------- SYMBOLS --------------------------

	.type		.nv.reservedSmem.offset0,@object
	.size		.nv.reservedSmem.offset0,0x4
